//
// Generated by NVIDIA NVVM Compiler
//
// Compiler Build ID: CL-36424714
// Cuda compilation tools, release 13.0, V13.0.88
// Based on NVVM 20.0.0
//

.version 9.0
.target sm_100
.address_size 64

	// .globl	_Z15transposeKernelPfS_i
// _ZZ16transpose_sharedPfS_iE4tile has been demoted

.visible .entry _Z15transposeKernelPfS_i(
	.param .u64 .ptr .align 1 _Z15transposeKernelPfS_i_param_0,
	.param .u64 .ptr .align 1 _Z15transposeKernelPfS_i_param_1,
	.param .u32 _Z15transposeKernelPfS_i_param_2
)
{
	.reg .pred 	%p<2>;
	.reg .b32 	%r<15>;
	.reg .b32 	%f<2>;
	.reg .b64 	%rd<9>;

	ld.param.u64 	%rd1, [_Z15transposeKernelPfS_i_param_0];
	ld.param.u64 	%rd2, [_Z15transposeKernelPfS_i_param_1];
	ld.param.u32 	%r4, [_Z15transposeKernelPfS_i_param_2];
	mov.u32 	%r5, %ctaid.x;
	mov.u32 	%r6, %ntid.x;
	mov.u32 	%r7, %tid.x;
	mad.lo.s32 	%r1, %r5, %r6, %r7;
	mov.u32 	%r8, %ctaid.y;
	mov.u32 	%r9, %ntid.y;
	mov.u32 	%r10, %tid.y;
	mad.lo.s32 	%r11, %r8, %r9, %r10;
	max.s32 	%r12, %r1, %r11;
	setp.ge.s32 	%p1, %r12, %r4;
	@%p1 bra 	$L__BB0_2;
	cvta.to.global.u64 	%rd3, %rd1;
	cvta.to.global.u64 	%rd4, %rd2;
	mad.lo.s32 	%r13, %r4, %r11, %r1;
	mul.wide.s32 	%rd5, %r13, 4;
	add.s64 	%rd6, %rd3, %rd5;
	ld.global.f32 	%f1, [%rd6];
	mad.lo.s32 	%r14, %r4, %r1, %r11;
	mul.wide.s32 	%rd7, %r14, 4;
	add.s64 	%rd8, %rd4, %rd7;
	st.global.f32 	[%rd8], %f1;
$L__BB0_2:
	ret;

}
	// .globl	_Z16transpose_sharedPfS_i
.visible .entry _Z16transpose_sharedPfS_i(
	.param .u64 .ptr .align 1 _Z16transpose_sharedPfS_i_param_0,
	.param .u64 .ptr .align 1 _Z16transpose_sharedPfS_i_param_1,
	.param .u32 _Z16transpose_sharedPfS_i_param_2
)
{
	.reg .pred 	%p<4>;
	.reg .b32 	%r<20>;
	.reg .b32 	%f<3>;
	.reg .b64 	%rd<9>;
	// demoted variable
	.shared .align 4 .b8 _ZZ16transpose_sharedPfS_iE4tile[4096];
	ld.param.u64 	%rd1, [_Z16transpose_sharedPfS_i_param_0];
	ld.param.u64 	%rd2, [_Z16transpose_sharedPfS_i_param_1];
	ld.param.u32 	%r5, [_Z16transpose_sharedPfS_i_param_2];
	mov.u32 	%r6, %ctaid.x;
	mov.u32 	%r7, %ntid.x;
	mov.u32 	%r8, %tid.x;
	mad.lo.s32 	%r1, %r6, %r7, %r8;
	mov.u32 	%r9, %ctaid.y;
	mov.u32 	%r10, %ntid.y;
	mov.u32 	%r11, %tid.y;
	mad.lo.s32 	%r12, %r9, %r10, %r11;
	max.s32 	%r13, %r1, %r12;
	setp.lt.s32 	%p1, %r13, %r5;
	setp.ge.s32 	%p2, %r13, %r5;
	shl.b32 	%r14, %r11, 7;
	mov.u32 	%r15, _ZZ16transpose_sharedPfS_iE4tile;
	add.s32 	%r16, %r15, %r14;
	shl.b32 	%r17, %r8, 2;
	add.s32 	%r3, %r16, %r17;
	@%p2 bra 	$L__BB1_2;
	cvta.to.global.u64 	%rd3, %rd1;
	mad.lo.s32 	%r18, %r5, %r12, %r1;
	mul.wide.s32 	%rd4, %r18, 4;
	add.s64 	%rd5, %rd3, %rd4;
	ld.global.f32 	%f1, [%rd5];
	st.shared.f32 	[%r3], %f1;
$L__BB1_2:
	bar.sync 	0;
	not.pred 	%p3, %p1;
	@%p3 bra 	$L__BB1_4;
	ld.shared.f32 	%f2, [%r3];
	mad.lo.s32 	%r19, %r5, %r1, %r12;
	cvta.to.global.u64 	%rd6, %rd2;
	mul.wide.s32 	%rd7, %r19, 4;
	add.s64 	%rd8, %rd6, %rd7;
	st.global.f32 	[%rd8], %f2;
$L__BB1_4:
	ret;

}


// ===== COMPILED SASS (sm_100) =====

	.target	sm_100

	.elftype	@"ET_EXEC"


//--------------------- .note.nv.tkinfo           --------------------------
	.section	.note.nv.tkinfo,"",@"SHT_NOTE"
	.sectionflags	@"SHF_NOTE_NV_TKINFO"
	.tkinfo
        /*0018*/ 	.word	0x00000002
        /*0030*/ 	.string	""
        /*0030*/ 	.string	"ptxas"
        /*0030*/ 	.string	"Cuda compilation tools, release 13.0, V13.0.88"
        /*0030*/ 	.string	"Build cuda_13.0.r13.0/compiler.36424714_0"
        /*0030*/ 	.string	"-arch sm_100 -m 64 "



//--------------------- .note.nv.cuinfo           --------------------------
	.section	.note.nv.cuinfo,"",@"SHT_NOTE"
	.sectionflags	@"SHF_NOTE_NV_CUINFO"
        /*0018*/ 	.short	0x0002
        /*001a*/ 	.short	0x0064
        /*001c*/ 	.short	0x0082
	.zero		2


//--------------------- .nv.info                  --------------------------
	.section	.nv.info,"",@"SHT_CUDA_INFO"
	.align	4


	//----- nvinfo : EIATTR_REGCOUNT
	.align		4
        /*0000*/ 	.byte	0x04, 0x2f
        /*0002*/ 	.short	(.L_1 - .L_0)
	.align		4
.L_0:
        /*0004*/ 	.word	index@(_Z15transposeKernelPfS_i)
        /*0008*/ 	.word	0x0000000a


	//----- nvinfo : EIATTR_FRAME_SIZE
	.align		4
.L_1:
        /*000c*/ 	.byte	0x04, 0x11
        /*000e*/ 	.short	(.L_3 - .L_2)
	.align		4
.L_2:
        /*0010*/ 	.word	index@(_Z15transposeKernelPfS_i)
        /*0014*/ 	.word	0x00000000


	//----- nvinfo : EIATTR_REGCOUNT
	.align		4
.L_3:
        /*0018*/ 	.byte	0x04, 0x2f
        /*001a*/ 	.short	(.L_5 - .L_4)
	.align		4
.L_4:
        /*001c*/ 	.word	index@(_Z16transpose_sharedPfS_i)
        /*0020*/ 	.word	0x0000000c


	//----- nvinfo : EIATTR_FRAME_SIZE
	.align		4
.L_5:
        /*0024*/ 	.byte	0x04, 0x11
        /*0026*/ 	.short	(.L_7 - .L_6)
	.align		4
.L_6:
        /*0028*/ 	.word	index@(_Z16transpose_sharedPfS_i)
        /*002c*/ 	.word	0x00000000


	//----- nvinfo : EIATTR_MIN_STACK_SIZE
	.align		4
.L_7:
        /*0030*/ 	.byte	0x04, 0x12
        /*0032*/ 	.short	(.L_9 - .L_8)
	.align		4
.L_8:
        /*0034*/ 	.word	index@(_Z16transpose_sharedPfS_i)
        /*0038*/ 	.word	0x00000000


	//----- nvinfo : EIATTR_MIN_STACK_SIZE
	.align		4
.L_9:
        /*003c*/ 	.byte	0x04, 0x12
        /*003e*/ 	.short	(.L_11 - .L_10)
	.align		4
.L_10:
        /*0040*/ 	.word	index@(_Z15transposeKernelPfS_i)
        /*0044*/ 	.word	0x00000000
.L_11:


//--------------------- .nv.compat                --------------------------
	.section	.nv.compat,"",@"SHT_CUDA_COMPAT_INFO"
	.align	4
        /*0000*/ 	.byte	0x02, 0x09, 0x00, 0x00, 0x02, 0x02, 0x01, 0x00, 0x02, 0x05, 0x05, 0x00, 0x03, 0x07, 0x01, 0x01
        /*0010*/ 	.byte	0x02, 0x03, 0x00, 0x00, 0x02, 0x06, 0x01, 0x00, 0x04, 0x0b, 0x08, 0x00, 0x09, 0x00, 0x00, 0x00
        /*0020*/ 	.byte	0x00, 0x00, 0x00, 0x00


//--------------------- .nv.info._Z16transpose_sharedPfS_i --------------------------
	.section	.nv.info._Z16transpose_sharedPfS_i,"",@"SHT_CUDA_INFO"
	.sectionflags	@""
	.align	4


	//----- nvinfo : EIATTR_CUDA_API_VERSION
	.align		4
        /*0000*/ 	.byte	0x04, 0x37
        /*0002*/ 	.short	(.L_13 - .L_12)
.L_12:
        /*0004*/ 	.word	0x00000082


	//----- nvinfo : EIATTR_KPARAM_INFO
	.align		4
.L_13:
        /*0008*/ 	.byte	0x04, 0x17
        /*000a*/ 	.short	(.L_15 - .L_14)
.L_14:
        /*000c*/ 	.word	0x00000000
        /*0010*/ 	.short	0x0002
        /*0012*/ 	.short	0x0010
        /*0014*/ 	.byte	0x00, 0xf0, 0x11, 0x00


	//----- nvinfo : EIATTR_KPARAM_INFO
	.align		4
.L_15:
        /*0018*/ 	.byte	0x04, 0x17
        /*001a*/ 	.short	(.L_17 - .L_16)
.L_16:
        /*001c*/ 	.word	0x00000000
        /*0020*/ 	.short	0x0001
        /*0022*/ 	.short	0x0008
        /*0024*/ 	.byte	0x00, 0xf5, 0x21, 0x00


	//----- nvinfo : EIATTR_KPARAM_INFO
	.align		4
.L_17:
        /*0028*/ 	.byte	0x04, 0x17
        /*002a*/ 	.short	(.L_19 - .L_18)
.L_18:
        /*002c*/ 	.word	0x00000000
        /*0030*/ 	.short	0x0000
        /*0032*/ 	.short	0x0000
        /*0034*/ 	.byte	0x00, 0xf5, 0x21, 0x00


	//----- nvinfo : EIATTR_SPARSE_MMA_MASK
	.align		4
.L_19:
        /*0038*/ 	.byte	0x03, 0x50
        /*003a*/ 	.short	0x0000


	//----- nvinfo : EIATTR_MAXREG_COUNT
	.align		4
        /*003c*/ 	.byte	0x03, 0x1b
        /*003e*/ 	.short	0x00ff


	//----- nvinfo : EIATTR_NUM_BARRIERS
	.align		4
        /*0040*/ 	.byte	0x02, 0x4c
        /*0042*/ 	.byte	0x01
	.zero		1


	//----- nvinfo : EIATTR_MERCURY_ISA_VERSION
	.align		4
        /*0044*/ 	.byte	0x03, 0x5f
        /*0046*/ 	.short	0x0101


	//----- nvinfo : EIATTR_VRC_CTA_INIT_COUNT
	.align		4
        /*0048*/ 	.byte	0x02, 0x4a
	.zero		1
	.zero		1


	//----- nvinfo : EIATTR_EXIT_INSTR_OFFSETS
	.align		4
        /*004c*/ 	.byte	0x04, 0x1c
        /*004e*/ 	.short	(.L_21 - .L_20)


	//   ....[0]....
.L_20:
        /*0050*/ 	.word	0x00000190


	//   ....[1]....
        /*0054*/ 	.word	0x000001f0


	//----- nvinfo : EIATTR_CBANK_PARAM_SIZE
	.align		4
.L_21:
        /*0058*/ 	.byte	0x03, 0x19
        /*005a*/ 	.short	0x0014


	//----- nvinfo : EIATTR_PARAM_CBANK
	.align		4
        /*005c*/ 	.byte	0x04, 0x0a
        /*005e*/ 	.short	(.L_23 - .L_22)
	.align		4
.L_22:
        /*0060*/ 	.word	index@(.nv.constant0._Z16transpose_sharedPfS_i)
        /*0064*/ 	.short	0x0380
        /*0066*/ 	.short	0x0014


	//----- nvinfo : EIATTR_SW_WAR
	.align		4
.L_23:
        /*0068*/ 	.byte	0x04, 0x36
        /*006a*/ 	.short	(.L_25 - .L_24)
.L_24:
        /*006c*/ 	.word	0x00000008
.L_25:


//--------------------- .nv.info._Z15transposeKernelPfS_i --------------------------
	.section	.nv.info._Z15transposeKernelPfS_i,"",@"SHT_CUDA_INFO"
	.sectionflags	@""
	.align	4


	//----- nvinfo : EIATTR_CUDA_API_VERSION
	.align		4
        /*0000*/ 	.byte	0x04, 0x37
        /*0002*/ 	.short	(.L_27 - .L_26)
.L_26:
        /*0004*/ 	.word	0x00000082


	//----- nvinfo : EIATTR_KPARAM_INFO
	.align		4
.L_27:
        /*0008*/ 	.byte	0x04, 0x17
        /*000a*/ 	.short	(.L_29 - .L_28)
.L_28:
        /*000c*/ 	.word	0x00000000
        /*0010*/ 	.short	0x0002
        /*0012*/ 	.short	0x0010
        /*0014*/ 	.byte	0x00, 0xf0, 0x11, 0x00


	//----- nvinfo : EIATTR_KPARAM_INFO
	.align		4
.L_29:
        /*0018*/ 	.byte	0x04, 0x17
        /*001a*/ 	.short	(.L_31 - .L_30)
.L_30:
        /*001c*/ 	.word	0x00000000
        /*0020*/ 	.short	0x0001
        /*0022*/ 	.short	0x0008
        /*0024*/ 	.byte	0x00, 0xf5, 0x21, 0x00


	//----- nvinfo : EIATTR_KPARAM_INFO
	.align		4
.L_31:
        /*0028*/ 	.byte	0x04, 0x17
        /*002a*/ 	.short	(.L_33 - .L_32)
.L_32:
        /*002c*/ 	.word	0x00000000
        /*0030*/ 	.short	0x0000
        /*0032*/ 	.short	0x0000
        /*0034*/ 	.byte	0x00, 0xf5, 0x21, 0x00


	//----- nvinfo : EIATTR_SPARSE_MMA_MASK
	.align		4
.L_33:
        /*0038*/ 	.byte	0x03, 0x50
        /*003a*/ 	.short	0x0000


	//----- nvinfo : EIATTR_MAXREG_COUNT
	.align		4
        /*003c*/ 	.byte	0x03, 0x1b
        /*003e*/ 	.short	0x00ff


	//----- nvinfo : EIATTR_MERCURY_ISA_VERSION
	.align		4
        /*0040*/ 	.byte	0x03, 0x5f
        /*0042*/ 	.short	0x0101


	//----- nvinfo : EIATTR_VRC_CTA_INIT_COUNT
	.align		4
        /*0044*/ 	.byte	0x02, 0x4a
	.zero		1
	.zero		1


	//----- nvinfo : EIATTR_EXIT_INSTR_OFFSETS
	.align		4
        /*0048*/ 	.byte	0x04, 0x1c
        /*004a*/ 	.short	(.L_35 - .L_34)


	//   ....[0]....
.L_34:
        /*004c*/ 	.word	0x000000c0


	//   ....[1]....
        /*0050*/ 	.word	0x00000160


	//----- nvinfo : EIATTR_CBANK_PARAM_SIZE
	.align		4
.L_35:
        /*0054*/ 	.byte	0x03, 0x19
        /*0056*/ 	.short	0x0014


	//----- nvinfo : EIATTR_PARAM_CBANK
	.align		4
        /*0058*/ 	.byte	0x04, 0x0a
        /*005a*/ 	.short	(.L_37 - .L_36)
	.align		4
.L_36:
        /*005c*/ 	.word	index@(.nv.constant0._Z15transposeKernelPfS_i)
        /*0060*/ 	.short	0x0380
        /*0062*/ 	.short	0x0014


	//----- nvinfo : EIATTR_SW_WAR
	.align		4
.L_37:
        /*0064*/ 	.byte	0x04, 0x36
        /*0066*/ 	.short	(.L_39 - .L_38)
.L_38:
        /*0068*/ 	.word	0x00000008
.L_39:


//--------------------- .nv.callgraph             --------------------------
	.section	.nv.callgraph,"",@"SHT_CUDA_CALLGRAPH"
	.align	4
	.sectionentsize	8
	.align		4
        /*0000*/ 	.word	0x00000000
	.align		4
        /*0004*/ 	.word	0xffffffff
	.align		4
        /*0008*/ 	.word	0x00000000
	.align		4
        /*000c*/ 	.word	0xfffffffe
	.align		4
        /*0010*/ 	.word	0x00000000
	.align		4
        /*0014*/ 	.word	0xfffffffd
	.align		4
        /*0018*/ 	.word	0x00000000
	.align		4
        /*001c*/ 	.word	0xfffffffc


//--------------------- .text._Z16transpose_sharedPfS_i --------------------------
	.section	.text._Z16transpose_sharedPfS_i,"ax",@progbits
	.align	128
        .global         _Z16transpose_sharedPfS_i
        .type           _Z16transpose_sharedPfS_i,@function
        .size           _Z16transpose_sharedPfS_i,(.L_x_2 - _Z16transpose_sharedPfS_i)
        .other          _Z16transpose_sharedPfS_i,@"STO_CUDA_ENTRY STV_DEFAULT"
_Z16transpose_sharedPfS_i:
.text._Z16transpose_sharedPfS_i:
[----:B------:R-:W-:Y:S01]  /*0000*/  LDC R1, c[0x0][0x37c] ;  /* 0x0000df00ff017b82 */ /* 0x000fe20000000800 */
[----:B------:R-:W0:Y:S07]  /*0010*/  S2R R9, SR_TID.X ;  /* 0x0000000000097919 */ /* 0x000e2e0000002100 */
[----:B------:R-:W0:Y:S01]  /*0020*/  LDC R0, c[0x0][0x360] ;  /* 0x0000d800ff007b82 */ /* 0x000e220000000800 */
[----:B------:R-:W1:Y:S01]  /*0030*/  LDCU UR8, c[0x0][0x390] ;  /* 0x00007200ff0877ac */ /* 0x000e620008000800 */
[----:B------:R-:W2:Y:S01]  /*0040*/  S2R R4, SR_TID.Y ;  /* 0x0000000000047919 */ /* 0x000ea20000002200 */
[----:B------:R-:W3:Y:S05]  /*0050*/  LDCU.64 UR6, c[0x0][0x358] ;  /* 0x00006b00ff0677ac */ /* 0x000eea0008000a00 */
[----:B------:R-:W0:Y:S08]  /*0060*/  S2UR UR4, SR_CTAID.X ;  /* 0x00000000000479c3 */ /* 0x000e300000002500 */
[----:B------:R-:W2:Y:S08]  /*0070*/  S2UR UR5, SR_CTAID.Y ;  /* 0x00000000000579c3 */ /* 0x000eb00000002600 */
[----:B------:R-:W2:Y:S01]  /*0080*/  LDC R5, c[0x0][0x364] ;  /* 0x0000d900ff057b82 */ /* 0x000ea20000000800 */
[----:B0-----:R-:W-:-:S02]  /*0090*/  IMAD R0, R0, UR4, R9 ;  /* 0x0000000400007c24 */ /* 0x001fc4000f8e0209 */
[----:B--2---:R-:W-:-:S05]  /*00a0*/  IMAD R5, R5, UR5, R4 ;  /* 0x0000000505057c24 */ /* 0x004fca000f8e0204 */
[----:B------:R-:W-:-:S04]  /*00b0*/  VIMNMX R6, PT, PT, R0, R5, !PT ;  /* 0x0000000500067248 */ /* 0x000fc80007fe0100 */
[----:B-1----:R-:W-:-:S13]  /*00c0*/  ISETP.GE.AND P0, PT, R6, UR8, PT ;  /* 0x0000000806007c0c */ /* 0x002fda000bf06270 */
[----:B------:R-:W0:Y:S01]  /*00d0*/  @!P0 LDC.64 R2, c[0x0][0x380] ;  /* 0x0000e000ff028b82 */ /* 0x000e220000000a00 */
[----:B------:R-:W-:-:S04]  /*00e0*/  @!P0 IMAD R7, R5, UR8, R0 ;  /* 0x0000000805078c24 */ /* 0x000fc8000f8e0200 */
[----:B0-----:R-:W-:-:S06]  /*00f0*/  @!P0 IMAD.WIDE R2, R7, 0x4, R2 ;  /* 0x0000000407028825 */ /* 0x001fcc00078e0202 */
[----:B---3--:R-:W2:Y:S01]  /*0100*/  @!P0 LDG.E R3, desc[UR6][R2.64] ;  /* 0x0000000602038981 */ /* 0x008ea2000c1e1900 */
[----:B------:R-:W0:Y:S01]  /*0110*/  S2UR UR5, SR_CgaCtaId ;  /* 0x00000000000579c3 */ /* 0x000e220000008800 */
[----:B------:R-:W-:Y:S01]  /*0120*/  UMOV UR4, 0x400 ;  /* 0x0000040000047882 */ /* 0x000fe20000000000 */
[----:B------:R-:W-:Y:S01]  /*0130*/  ISETP.GE.AND P1, PT, R6, UR8, PT ;  /* 0x0000000806007c0c */ /* 0x000fe2000bf26270 */
[----:B0-----:R-:W-:-:S06]  /*0140*/  ULEA UR4, UR5, UR4, 0x18 ;  /* 0x0000000405047291 */ /* 0x001fcc000f8ec0ff */
[----:B------:R-:W-:-:S04]  /*0150*/  LEA R4, R4, UR4, 0x7 ;  /* 0x0000000404047c11 */ /* 0x000fc8000f8e38ff */
[----:B------:R-:W-:-:S05]  /*0160*/  LEA R4, R9, R4, 0x2 ;  /* 0x0000000409047211 */ /* 0x000fca00078e10ff */
[----:B--2---:R0:W-:Y:S01]  /*0170*/  @!P0 STS [R4], R3 ;  /* 0x0000000304008388 */ /* 0x0041e20000000800 */
[----:B------:R-:W-:Y:S06]  /*0180*/  BAR.SYNC.DEFER_BLOCKING 0x0 ;  /* 0x0000000000007b1d */ /* 0x000fec0000010000 */
[----:B------:R-:W-:Y:S05]  /*0190*/  @P1 EXIT ;  /* 0x000000000000194d */ /* 0x000fea0003800000 */
[----:B------:R-:W1:Y:S01]  /*01a0*/  LDS R7, [R4] ;  /* 0x0000000004077984 */ /* 0x000e620000000800 */
[----:B0-----:R-:W0:Y:S01]  /*01b0*/  LDC.64 R2, c[0x0][0x388] ;  /* 0x0000e200ff027b82 */ /* 0x001e220000000a00 */
[----:B------:R-:W-:-:S04]  /*01c0*/  IMAD R5, R0, UR8, R5 ;  /* 0x0000000800057c24 */ /* 0x000fc8000f8e0205 */
[----:B0-----:R-:W-:-:S05]  /*01d0*/  IMAD.WIDE R2, R5, 0x4, R2 ;  /* 0x0000000405027825 */ /* 0x001fca00078e0202 */
[----:B-1----:R-:W-:Y:S01]  /*01e0*/  STG.E desc[UR6][R2.64], R7 ;  /* 0x0000000702007986 */ /* 0x002fe2000c101906 */
[----:B------:R-:W-:Y:S05]  /*01f0*/  EXIT ;  /* 0x000000000000794d */ /* 0x000fea0003800000 */
.L_x_0:
[----:B------:R-:W-:-:S00]  /*0200*/  BRA `(.L_x_0) ;  /* 0xfffffffc00fc7947 */ /* 0x000fc0000383ffff */
[----:B------:R-:W-:-:S00]  /*0210*/  NOP ;  /* 0x0000000000007918 */ /* 0x000fc00000000000 */
        /* <DEDUP_REMOVED lines=14> */
.L_x_2:


//--------------------- .text._Z15transposeKernelPfS_i --------------------------
	.section	.text._Z15transposeKernelPfS_i,"ax",@progbits
	.align	128
        .global         _Z15transposeKernelPfS_i
        .type           _Z15transposeKernelPfS_i,@function
        .size           _Z15transposeKernelPfS_i,(.L_x_3 - _Z15transposeKernelPfS_i)
        .other          _Z15transposeKernelPfS_i,@"STO_CUDA_ENTRY STV_DEFAULT"
_Z15transposeKernelPfS_i:
.text._Z15transposeKernelPfS_i:
[----:B------:R-:W-:Y:S01]  /*0000*/  LDC R1, c[0x0][0x37c] ;  /* 0x0000df00ff017b82 */ /* 0x000fe20000000800 */
[----:B------:R-:W0:Y:S07]  /*0010*/  S2R R3, SR_TID.X ;  /* 0x0000000000037919 */ /* 0x000e2e0000002100 */
[----:B------:R-:W0:Y:S01]  /*0020*/  LDC R0, c[0x0][0x360] ;  /* 0x0000d800ff007b82 */ /* 0x000e220000000800 */
[----:B------:R-:W1:Y:S01]  /*0030*/  LDCU UR6, c[0x0][0x390] ;  /* 0x00007200ff0677ac */ /* 0x000e620008000800 */
[----:B------:R-:W2:Y:S06]  /*0040*/  S2R R2, SR_TID.Y ;  /* 0x0000000000027919 */ /* 0x000eac0000002200 */
[----:B------:R-:W0:Y:S08]  /*0050*/  S2UR UR4, SR_CTAID.X ;  /* 0x00000000000479c3 */ /* 0x000e300000002500 */
[----:B------:R-:W2:Y:S08]  /*0060*/  S2UR UR5, SR_CTAID.Y ;  /* 0x00000000000579c3 */ /* 0x000eb00000002600 */
[----:B------:R-:W2:Y:S01]  /*0070*/  LDC R7, c[0x0][0x364] ;  /* 0x0000d900ff077b82 */ /* 0x000ea20000000800 */
[----:B0-----:R-:W-:-:S02]  /*0080*/  IMAD R0, R0, UR4, R3 ;  /* 0x0000000400007c24 */ /* 0x001fc4000f8e0203 */
[----:B--2---:R-:W-:-:S05]  /*0090*/  IMAD R7, R7, UR5, R2 ;  /* 0x0000000507077c24 */ /* 0x004fca000f8e0202 */
[----:B------:R-:W-:-:S04]  /*00a0*/  VIMNMX R2, PT, PT, R0, R7, !PT ;  /* 0x0000000700027248 */ /* 0x000fc80007fe0100 */
[----:B-1----:R-:W-:-:S13]  /*00b0*/  ISETP.GE.AND P0, PT, R2, UR6, PT ;  /* 0x0000000602007c0c */ /* 0x002fda000bf06270 */
[----:B------:R-:W-:Y:S05]  /*00c0*/  @P0 EXIT ;  /* 0x000000000000094d */ /* 0x000fea0003800000 */
[----:B------:R-:W0:Y:S01]  /*00d0*/  LDC.64 R2, c[0x0][0x380] ;  /* 0x0000e000ff027b82 */ /* 0x000e220000000a00 */
[----:B------:R-:W1:Y:S01]  /*00e0*/  LDCU.64 UR4, c[0x0][0x358] ;  /* 0x00006b00ff0477ac */ /* 0x000e620008000a00 */
[----:B------:R-:W-:-:S04]  /*00f0*/  IMAD R5, R7, UR6, R0 ;  /* 0x0000000607057c24 */ /* 0x000fc8000f8e0200 */
[----:B0-----:R-:W-:Y:S02]  /*0100*/  IMAD.WIDE R2, R5, 0x4, R2 ;  /* 0x0000000405027825 */ /* 0x001fe400078e0202 */
[----:B------:R-:W0:Y:S04]  /*0110*/  LDC.64 R4, c[0x0][0x388] ;  /* 0x0000e200ff047b82 */ /* 0x000e280000000a00 */
[----:B-1----:R-:W2:Y:S01]  /*0120*/  LDG.E R3, desc[UR4][R2.64] ;  /* 0x0000000402037981 */ /* 0x002ea2000c1e1900 */
[----:B------:R-:W-:-:S04]  /*0130*/  IMAD R7, R0, UR6, R7 ;  /* 0x0000000600077c24 */ /* 0x000fc8000f8e0207 */
[----:B0-----:R-:W-:-:S05]  /*0140*/  IMAD.WIDE R4, R7, 0x4, R4 ;  /* 0x0000000407047825 */ /* 0x001fca00078e0204 */
[----:B--2---:R-:W-:Y:S01]  /*0150*/  STG.E desc[UR4][R4.64], R3 ;  /* 0x0000000304007986 */ /* 0x004fe2000c101904 */
[----:B------:R-:W-:Y:S05]  /*0160*/  EXIT ;  /* 0x000000000000794d */ /* 0x000fea0003800000 */
.L_x_1:
        /* <DEDUP_REMOVED lines=9> */
.L_x_3:


//--------------------- .nv.shared._Z16transpose_sharedPfS_i --------------------------
	.section	.nv.shared._Z16transpose_sharedPfS_i,"aw",@nobits
	.sectionflags	@""
	.align	4
.nv.shared._Z16transpose_sharedPfS_i:
	.zero		5120


//--------------------- .nv.shared.reserved.0     --------------------------
	.section	.nv.shared.reserved.0,"aw",@nobits
	.weak		__nv_reservedSMEM_offset_0_alias
	.size		__nv_reservedSMEM_offset_0_alias, 0, 64
	.other		__nv_reservedSMEM_offset_0_alias,@"STO_CUDA_RESERVED_SHARED STV_DEFAULT"
__nv_reservedSMEM_offset_0_alias:
	.zero		0
	.zero		64


//--------------------- .nv.constant0._Z16transpose_sharedPfS_i --------------------------
	.section	.nv.constant0._Z16transpose_sharedPfS_i,"a",@progbits
	.sectionflags	@""
	.align	4
.nv.constant0._Z16transpose_sharedPfS_i:
	.zero		916


//--------------------- .nv.constant0._Z15transposeKernelPfS_i --------------------------
	.section	.nv.constant0._Z15transposeKernelPfS_i,"a",@progbits
	.sectionflags	@""
	.align	4
.nv.constant0._Z15transposeKernelPfS_i:
	.zero		916


//--------------------- SYMBOLS --------------------------

	.type		.nv.reservedSmem.offset0,@object
	.size		.nv.reservedSmem.offset0,0x4
	.type		.nv.reservedSmem.cap,@object
	.size		.nv.reservedSmem.cap,0x4
